	.headerflags	@"EF_CUDA_TEXMODE_UNIFIED EF_CUDA_64BIT_ADDRESS EF_CUDA_SM86 EF_CUDA_VIRTUAL_SM(EF_CUDA_SM86)"
	.elftype	@"ET_EXEC"


//--------------------- .nv.info                  --------------------------
	.section	.nv.info,"",@"SHT_CUDA_INFO"
	.align	4


	//----- nvinfo : EIATTR_REGCOUNT
	.align		4
        /*0000*/ 	.byte	0x04, 0x2f
        /*0002*/ 	.short	(.L_1 - .L_0)
	.align		4
.L_0:
        /*0004*/ 	.word	index@(triton_mm)
        /*0008*/ 	.word	0x00000070


	//----- nvinfo : EIATTR_MIN_STACK_SIZE
	.align		4
.L_1:
        /*000c*/ 	.byte	0x04, 0x12
        /*000e*/ 	.short	(.L_3 - .L_2)
	.align		4
.L_2:
        /*0010*/ 	.word	index@(triton_mm)
        /*0014*/ 	.word	0x00000000


	//----- nvinfo : EIATTR_FRAME_SIZE
	.align		4
.L_3:
        /*0018*/ 	.byte	0x04, 0x11
        /*001a*/ 	.short	(.L_5 - .L_4)
	.align		4
.L_4:
        /*001c*/ 	.word	index@(triton_mm)
        /*0020*/ 	.word	0x00000000


	//----- nvinfo : EIATTR_MIN_STACK_SIZE
	.align		4
.L_5:
        /*0024*/ 	.byte	0x04, 0x12
        /*0026*/ 	.short	(.L_7 - .L_6)
	.align		4
.L_6:
        /*0028*/ 	.word	index@(triton_mm)
        /*002c*/ 	.word	0x00000000
.L_7:


//--------------------- .nv.info.triton_mm        --------------------------
	.section	.nv.info.triton_mm,"",@"SHT_CUDA_INFO"
	.sectionflags	@""
	.align	4


	//----- nvinfo : EIATTR_CUDA_API_VERSION
	.align		4
        /*0000*/ 	.byte	0x04, 0x37
        /*0002*/ 	.short	(.L_9 - .L_8)
.L_8:
        /*0004*/ 	.word	0x0000007c


	//----- nvinfo : EIATTR_SW2861232_WAR
	.align		4
.L_9:
        /*0008*/ 	.byte	0x01, 0x35
	.zero		2


	//----- nvinfo : EIATTR_PARAM_CBANK
	.align		4
        /*000c*/ 	.byte	0x04, 0x0a
        /*000e*/ 	.short	(.L_11 - .L_10)
	.align		4
.L_10:
        /*0010*/ 	.word	index@(.nv.constant0.triton_mm)
        /*0014*/ 	.short	0x0160
        /*0016*/ 	.short	0x0020


	//----- nvinfo : EIATTR_CBANK_PARAM_SIZE
	.align		4
.L_11:
        /*0018*/ 	.byte	0x03, 0x19
        /*001a*/ 	.short	0x0020


	//----- nvinfo : EIATTR_KPARAM_INFO
	.align		4
        /*001c*/ 	.byte	0x04, 0x17
        /*001e*/ 	.short	(.L_13 - .L_12)
.L_12:
        /*0020*/ 	.word	0x00000000
        /*0024*/ 	.short	0x0003
        /*0026*/ 	.short	0x0018
        /*0028*/ 	.byte	0x00, 0xf4, 0x21, 0x00


	//----- nvinfo : EIATTR_KPARAM_INFO
	.align		4
.L_13:
        /*002c*/ 	.byte	0x04, 0x17
        /*002e*/ 	.short	(.L_15 - .L_14)
.L_14:
        /*0030*/ 	.word	0x00000000
        /*0034*/ 	.short	0x0002
        /*0036*/ 	.short	0x0010
        /*0038*/ 	.byte	0x00, 0xf4, 0x21, 0x00


	//----- nvinfo : EIATTR_KPARAM_INFO
	.align		4
.L_15:
        /*003c*/ 	.byte	0x04, 0x17
        /*003e*/ 	.short	(.L_17 - .L_16)
.L_16:
        /*0040*/ 	.word	0x00000000
        /*0044*/ 	.short	0x0001
        /*0046*/ 	.short	0x0008
        /*0048*/ 	.byte	0x00, 0xf4, 0x21, 0x00


	//----- nvinfo : EIATTR_KPARAM_INFO
	.align		4
.L_17:
        /*004c*/ 	.byte	0x04, 0x17
        /*004e*/ 	.short	(.L_19 - .L_18)
.L_18:
        /*0050*/ 	.word	0x00000000
        /*0054*/ 	.short	0x0000
        /*0056*/ 	.short	0x0000
        /*0058*/ 	.byte	0x00, 0xf4, 0x21, 0x00


	//----- nvinfo : EIATTR_MAXREG_COUNT
	.align		4
.L_19:
        /*005c*/ 	.byte	0x03, 0x1b
        /*005e*/ 	.short	0x00ff


	//----- nvinfo : EIATTR_EXIT_INSTR_OFFSETS
	.align		4
        /*0060*/ 	.byte	0x04, 0x1c
        /*0062*/ 	.short	(.L_21 - .L_20)


	//   ....[0]....
.L_20:
        /*0064*/ 	.word	0x00001600


	//   ....[1]....
        /*0068*/ 	.word	0x00001650


	//----- nvinfo : EIATTR_REQNTID
	.align		4
.L_21:
        /*006c*/ 	.byte	0x04, 0x10
        /*006e*/ 	.short	(.L_23 - .L_22)
.L_22:
        /*0070*/ 	.word	0x00000100
        /*0074*/ 	.word	0x00000001
        /*0078*/ 	.word	0x00000001
.L_23:


//--------------------- .nv.callgraph             --------------------------
	.section	.nv.callgraph,"",@"SHT_CUDA_CALLGRAPH"
	.align	4
	.sectionentsize	8
	.align		4
        /*0000*/ 	.word	0x00000000
	.align		4
        /*0004*/ 	.word	0xffffffff
	.align		4
        /*0008*/ 	.word	0x00000000
	.align		4
        /*000c*/ 	.word	0xfffffffe
	.align		4
        /*0010*/ 	.word	0x00000000
	.align		4
        /*0014*/ 	.word	0xfffffffd
	.align		4
        /*0018*/ 	.word	0x00000000
	.align		4
        /*001c*/ 	.word	0xfffffffc


//--------------------- .nv.rel.action            --------------------------
	.section	.nv.rel.action,"",@"SHT_CUDA_RELOCINFO"
	.align	8
	.sectionentsize	8
        /*0000*/ 	.byte	0x73, 0x00, 0x00, 0x00, 0x00, 0x00, 0x00, 0x00, 0x00, 0x00, 0x00, 0x11, 0x25, 0x00, 0x05, 0x36


//--------------------- .nv.constant0.triton_mm   --------------------------
	.section	.nv.constant0.triton_mm,"a",@progbits
	.sectionflags	@""
	.align	4
.nv.constant0.triton_mm:
	.zero		384


//--------------------- .text.triton_mm           --------------------------
	.section	.text.triton_mm,"ax",@progbits
	.sectionflags	@"SHF_BARRIERS=1"
	.sectioninfo	@"SHI_REGISTERS=112"
	.align	128
        .global         triton_mm
        .type           triton_mm,@function
        .size           triton_mm,(.L_x_2 - triton_mm)
        .other          triton_mm,@"STO_CUDA_ENTRY STV_DEFAULT"
triton_mm:
.text.triton_mm:
[----:B------:R-:W-:Y:S02]  /*0000*/  IMAD.MOV.U32 R1, RZ, RZ, c[0x0][0x28] ;  /* 0x00000a00ff017624 */ /* 0x000fe400078e00ff */
[----:B------:R-:W1:Y:S01]  /*0010*/  S2R R9, SR_CTAID.X ;  /* 0x0000000000097919 */ /* 0x000e620000002500 */
[----:B------:R-:W-:Y:S01]  /*0020*/  IMAD.MOV.U32 R5, RZ, RZ, -0x8 ;  /* 0xfffffff8ff057424 */ /* 0x000fe200078e00ff */
[----:B------:R-:W-:Y:S01]  /*0030*/  ULDC.64 UR4, c[0x0][0x118] ;  /* 0x0000460000047ab9 */ /* 0x000fe20000000a00 */
[----:B------:R-:W-:Y:S01]  /*0040*/  IMAD.MOV.U32 R101, RZ, RZ, -0x1 ;  /* 0xffffffffff657424 */ /* 0x000fe200078e00ff */
[----:B------:R-:W-:Y:S01]  /*0050*/  CS2R R52, SRZ ;  /* 0x0000000000347805 */ /* 0x000fe2000001ff00 */
[----:B------:R-:W-:Y:S01]  /*0060*/  IMAD.MOV.U32 R107, RZ, RZ, 0x20 ;  /* 0x00000020ff6b7424 */ /* 0x000fe200078e00ff */
[----:B------:R-:W-:Y:S01]  /*0070*/  CS2R R54, SRZ ;  /* 0x0000000000367805 */ /* 0x000fe2000001ff00 */
[----:B------:R-:W-:Y:S01]  /*0080*/  IMAD.MOV.U32 R109, RZ, RZ, RZ ;  /* 0x000000ffff6d7224 */ /* 0x000fe200078e00ff */
[----:B------:R-:W-:Y:S01]  /*0090*/  CS2R R56, SRZ ;  /* 0x0000000000387805 */ /* 0x000fe2000001ff00 */
        /* <DEDUP_REMOVED lines=15> */
[C---:B-1----:R-:W-:Y:S01]  /*0190*/  IMAD.HI R0, R9.reuse, 0x2aaaaaab, RZ ;  /* 0x2aaaaaab09007827 */ /* 0x042fe200078e02ff */
[----:B------:R-:W-:Y:S01]  /*01a0*/  IABS R8, R9 ;  /* 0x0000000900087213 */ /* 0x000fe20000000000 */
[----:B------:R-:W-:Y:S01]  /*01b0*/  CS2R R24, SRZ ;  /* 0x0000000000187805 */ /* 0x000fe2000001ff00 */
[----:B------:R-:W-:Y:S01]  /*01c0*/  ISETP.GE.AND P2, PT, R9, RZ, PT ;  /* 0x000000ff0900720c */ /* 0x000fe20003f46270 */
[----:B------:R-:W-:Y:S01]  /*01d0*/  CS2R R26, SRZ ;  /* 0x00000000001a7805 */ /* 0x000fe2000001ff00 */
[----:B------:R-:W-:Y:S01]  /*01e0*/  SHF.R.U32.HI R3, RZ, 0x1f, R0 ;  /* 0x0000001fff037819 */ /* 0x000fe20000011600 */
[----:B------:R-:W-:Y:S01]  /*01f0*/  CS2R R20, SRZ ;  /* 0x0000000000147805 */ /* 0x000fe2000001ff00 */
[----:B------:R-:W-:Y:S01]  /*0200*/  CS2R R22, SRZ ;  /* 0x0000000000167805 */ /* 0x000fe2000001ff00 */
[----:B------:R-:W-:Y:S01]  /*0210*/  CS2R R16, SRZ ;  /* 0x0000000000107805 */ /* 0x000fe2000001ff00 */
[----:B------:R-:W-:Y:S01]  /*0220*/  LEA.HI.SX32 R4, R0, R3, 0x1b ;  /* 0x0000000300047211 */ /* 0x000fe200078fdaff */
[----:B------:R-:W-:Y:S01]  /*0230*/  CS2R R18, SRZ ;  /* 0x0000000000127805 */ /* 0x000fe2000001ff00 */
[----:B------:R-:W-:Y:S01]  /*0240*/  CS2R R32, SRZ ;  /* 0x0000000000207805 */ /* 0x000fe2000001ff00 */
[----:B------:R-:W-:-:S02]  /*0250*/  CS2R R34, SRZ ;  /* 0x0000000000227805 */ /* 0x000fc4000001ff00 */
[----:B------:R-:W-:-:S05]  /*0260*/  IMAD R0, R4, R5, 0x1d ;  /* 0x0000001d04007424 */ /* 0x000fca00078e0205 */
[----:B------:R-:W-:-:S04]  /*0270*/  IMNMX R5, R0, 0x8, PT ;  /* 0x0000000800057817 */ /* 0x000fc80003800200 */
[-C--:B------:R-:W-:Y:S02]  /*0280*/  IABS R11, R5.reuse ;  /* 0x00000005000b7213 */ /* 0x080fe40000000000 */
[----:B------:R-:W-:Y:S02]  /*0290*/  IABS R10, R5 ;  /* 0x00000005000a7213 */ /* 0x000fe40000000000 */
[----:B------:R-:W1:Y:S08]  /*02a0*/  I2F.RP R0, R11 ;  /* 0x0000000b00007306 */ /* 0x000e700000209400 */
[----:B-1----:R-:W1:Y:S02]  /*02b0*/  MUFU.RCP R0, R0 ;  /* 0x0000000000007308 */ /* 0x002e640000001000 */
[----:B-1----:R-:W-:-:S06]  /*02c0*/  IADD3 R2, R0, 0xffffffe, RZ ;  /* 0x0ffffffe00027810 */ /* 0x002fcc0007ffe0ff */
[----:B------:R1:W2:Y:S02]  /*02d0*/  F2I.FTZ.U32.TRUNC.NTZ R3, R2 ;  /* 0x0000000200037305 */ /* 0x0002a4000021f000 */
[----:B-1----:R-:W-:Y:S02]  /*02e0*/  IMAD.MOV.U32 R2, RZ, RZ, RZ ;  /* 0x000000ffff027224 */ /* 0x002fe400078e00ff */
[----:B--2---:R-:W-:-:S04]  /*02f0*/  IMAD.MOV R6, RZ, RZ, -R3 ;  /* 0x000000ffff067224 */ /* 0x004fc800078e0a03 */
[----:B------:R-:W-:Y:S02]  /*0300*/  IMAD R7, R6, R11, RZ ;  /* 0x0000000b06077224 */ /* 0x000fe400078e02ff */
[----:B------:R-:W-:Y:S02]  /*0310*/  IMAD R6, R4, -0xc0, R9 ;  /* 0xffffff4004067824 */ /* 0x000fe400078e0209 */
[----:B------:R-:W-:-:S03]  /*0320*/  IMAD.HI.U32 R3, R3, R7, R2 ;  /* 0x0000000703037227 */ /* 0x000fc600078e0002 */
[----:B------:R-:W-:Y:S01]  /*0330*/  IABS R0, R6 ;  /* 0x0000000600007213 */ /* 0x000fe20000000000 */
[----:B------:R-:W-:Y:S01]  /*0340*/  IMAD.MOV.U32 R7, RZ, RZ, R8 ;  /* 0x000000ffff077224 */ /* 0x000fe200078e0008 */
[----:B------:R-:W-:Y:S01]  /*0350*/  LOP3.LUT R6, R6, R5, RZ, 0x3c, !PT ;  /* 0x0000000506067212 */ /* 0x000fe200078e3cff */
[----:B------:R-:W-:Y:S02]  /*0360*/  IMAD.MOV R8, RZ, RZ, -R10 ;  /* 0x000000ffff087224 */ /* 0x000fe400078e0a0a */
[----:B------:R-:W-:Y:S01]  /*0370*/  IMAD.MOV.U32 R10, RZ, RZ, R0 ;  /* 0x000000ffff0a7224 */ /* 0x000fe200078e0000 */
[----:B------:R-:W-:Y:S01]  /*0380*/  ISETP.GE.AND P4, PT, R6, RZ, PT ;  /* 0x000000ff0600720c */ /* 0x000fe20003f86270 */
[----:B------:R-:W-:-:S04]  /*0390*/  IMAD.HI.U32 R0, R3, R7, RZ ;  /* 0x0000000703007227 */ /* 0x000fc800078e00ff */
[----:B------:R-:W-:-:S04]  /*03a0*/  IMAD.HI.U32 R3, R3, R10, RZ ;  /* 0x0000000a03037227 */ /* 0x000fc800078e00ff */
[-C--:B------:R-:W-:Y:S02]  /*03b0*/  IMAD R2, R0, R8.reuse, R7 ;  /* 0x0000000800027224 */ /* 0x080fe400078e0207 */
[----:B------:R-:W-:Y:S01]  /*03c0*/  IMAD R7, R3, R8, R10 ;  /* 0x0000000803077224 */ /* 0x000fe200078e020a */
[----:B------:R-:W1:Y:S02]  /*03d0*/  S2R R0, SR_TID.X ;  /* 0x0000000000007919 */ /* 0x000e640000002100 */
[C---:B------:R-:W-:Y:S02]  /*03e0*/  ISETP.GT.U32.AND P0, PT, R11.reuse, R2, PT ;  /* 0x000000020b00720c */ /* 0x040fe40003f04070 */
[----:B------:R-:W-:-:S11]  /*03f0*/  ISETP.GT.U32.AND P3, PT, R11, R7, PT ;  /* 0x000000070b00720c */ /* 0x000fd60003f64070 */
[--C-:B------:R-:W-:Y:S02]  /*0400*/  @!P0 IMAD.IADD R2, R2, 0x1, -R11.reuse ;  /* 0x0000000102028824 */ /* 0x100fe400078e0a0b */
[----:B------:R-:W-:Y:S01]  /*0410*/  @!P3 IMAD.IADD R7, R7, 0x1, -R11 ;  /* 0x000000010707b824 */ /* 0x000fe200078e0a0b */
[----:B------:R-:W-:Y:S02]  /*0420*/  @!P3 IADD3 R3, R3, 0x1, RZ ;  /* 0x000000010303b810 */ /* 0x000fe40007ffe0ff */
[----:B------:R-:W-:Y:S02]  /*0430*/  ISETP.GT.U32.AND P1, PT, R11, R2, PT ;  /* 0x000000020b00720c */ /* 0x000fe40003f24070 */
[----:B------:R-:W-:Y:S02]  /*0440*/  ISETP.GE.U32.AND P0, PT, R7, R11, PT ;  /* 0x0000000b0700720c */ /* 0x000fe40003f06070 */
[----:B-1----:R-:W-:Y:S01]  /*0450*/  SHF.R.U32.HI R89, RZ, 0x1, R0 ;  /* 0x00000001ff597819 */ /* 0x002fe20000011600 */
[C---:B------:R-:W-:Y:S01]  /*0460*/  IMAD.SHL.U32 R9, R0.reuse, 0x10, RZ ;  /* 0x0000001000097824 */ /* 0x040fe200078e00ff */
[C---:B------:R-:W-:Y:S01]  /*0470*/  LOP3.LUT R7, R0.reuse, 0x8, RZ, 0xc0, !PT ;  /* 0x0000000800077812 */ /* 0x040fe200078ec0ff */
[----:B------:R-:W-:Y:S01]  /*0480*/  IMAD.SHL.U32 R91, R0, 0x4, RZ ;  /* 0x00000004005b7824 */ /* 0x000fe200078e00ff */
[----:B------:R-:W-:-:S02]  /*0490*/  SGXT.U32 R89, R89, 0x7 ;  /* 0x000000075959781a */ /* 0x000fc40000000000 */
[----:B------:R-:W-:Y:S01]  /*04a0*/  LOP3.LUT R10, R9, 0x10, RZ, 0xc0, !PT ;  /* 0x00000010090a7812 */ /* 0x000fe200078ec0ff */
[----:B------:R-:W-:Y:S01]  /*04b0*/  IMAD.SHL.U32 R12, R7, 0x2, RZ ;  /* 0x00000002070c7824 */ /* 0x000fe200078e00ff */
[----:B------:R-:W-:Y:S01]  /*04c0*/  LOP3.LUT R88, R0, 0x80, RZ, 0xc0, !PT ;  /* 0x0000008000587812 */ /* 0x000fe200078ec0ff */
[----:B------:R-:W-:Y:S01]  /*04d0*/  @!P1 IMAD.IADD R2, R2, 0x1, -R11 ;  /* 0x0000000102029824 */ /* 0x000fe200078e0a0b */
[----:B------:R-:W-:Y:S02]  /*04e0*/  SHF.R.U32.HI R93, RZ, 0x2, R0 ;  /* 0x00000002ff5d7819 */ /* 0x000fe40000011600 */
[----:B------:R-:W-:Y:S01]  /*04f0*/  @P0 IADD3 R3, R3, 0x1, RZ ;  /* 0x0000000103030810 */ /* 0x000fe20007ffe0ff */
[----:B------:R-:W-:Y:S01]  /*0500*/  @!P2 IMAD.MOV R2, RZ, RZ, -R2 ;  /* 0x000000ffff02a224 */ /* 0x000fe200078e0a02 */
[----:B------:R-:W-:Y:S02]  /*0510*/  ISETP.NE.AND P0, PT, R5, RZ, PT ;  /* 0x000000ff0500720c */ /* 0x000fe40003f05270 */
[----:B------:R-:W-:Y:S01]  /*0520*/  LOP3.LUT R5, RZ, R5, RZ, 0x33, !PT ;  /* 0x00000005ff057212 */ /* 0x000fe200078e33ff */
[----:B------:R-:W-:Y:S01]  /*0530*/  IMAD.MOV.U32 R6, RZ, RZ, R3 ;  /* 0x000000ffff067224 */ /* 0x000fe200078e0003 */
[----:B------:R-:W-:-:S02]  /*0540*/  LOP3.LUT R14, R10, R12, RZ, 0x3c, !PT ;  /* 0x0000000c0a0e7212 */ /* 0x000fc400078e3cff */
[----:B------:R-:W-:Y:S01]  /*0550*/  SEL R3, R5, R2, !P0 ;  /* 0x0000000205037207 */ /* 0x000fe20004000000 */
[----:B------:R-:W-:Y:S01]  /*0560*/  @!P4 IMAD.MOV R6, RZ, RZ, -R6 ;  /* 0x000000ffff06c224 */ /* 0x000fe200078e0a06 */
[--C-:B------:R-:W-:Y:S02]  /*0570*/  LOP3.LUT R7, R7, 0x7, R0.reuse, 0xf8, !PT ;  /* 0x0000000707077812 */ /* 0x100fe400078ef800 */
[----:B------:R-:W-:Y:S01]  /*0580*/  LOP3.LUT R93, R93, 0x18, RZ, 0xc0, !PT ;  /* 0x000000185d5d7812 */ /* 0x000fe200078ec0ff */
[----:B------:R-:W-:Y:S01]  /*0590*/  IMAD R3, R4, 0x8, R3 ;  /* 0x0000000804037824 */ /* 0x000fe200078e0203 */
[----:B------:R-:W-:Y:S01]  /*05a0*/  SEL R2, R5, R6, !P0 ;  /* 0x0000000605027207 */ /* 0x000fe20004000000 */
[----:B------:R-:W-:Y:S01]  /*05b0*/  IMAD.MOV.U32 R4, RZ, RZ, RZ ;  /* 0x000000ffff047224 */ /* 0x000fe200078e00ff */
[----:B------:R-:W-:Y:S01]  /*05c0*/  LOP3.LUT R12, R12, 0x10, R91, 0x78, !PT ;  /* 0x000000100c0c7812 */ /* 0x000fe200078e785b */
[----:B------:R-:W-:Y:S01]  /*05d0*/  IMAD.SHL.U32 R3, R3, 0x80, RZ ;  /* 0x0000008003037824 */ /* 0x000fe200078e00ff */
[----:B------:R-:W-:Y:S01]  /*05e0*/  LOP3.LUT R13, R93, 0x7, R0, 0xf8, !PT ;  /* 0x000000075d0d7812 */ /* 0x000fe200078ef800 */
[----:B------:R-:W-:Y:S01]  /*05f0*/  IMAD.SHL.U32 R2, R2, 0x80, RZ ;  /* 0x0000008002027824 */ /* 0x000fe200078e00ff */
[----:B------:R-:W-:-:S02]  /*0600*/  LOP3.LUT R90, R0, 0x10, RZ, 0xc0, !PT ;  /* 0x00000010005a7812 */ /* 0x000fc400078ec0ff */
[-C--:B------:R-:W-:Y:S01]  /*0610*/  LOP3.LUT R5, R3, R89.reuse, RZ, 0xfc, !PT ;  /* 0x0000005903057212 */ /* 0x080fe200078efcff */
[----:B------:R-:W-:Y:S01]  /*0620*/  IMAD R99, R13, 0x20, R12 ;  /* 0x000000200d637824 */ /* 0x000fe200078e020c */
[----:B------:R-:W-:Y:S01]  /*0630*/  LOP3.LUT R6, R2, R89, RZ, 0xfc, !PT ;  /* 0x0000005902067212 */ /* 0x000fe200078efcff */
[----:B------:R-:W-:Y:S01]  /*0640*/  IMAD R89, R89, 0x20, R14 ;  /* 0x0000002059597824 */ /* 0x000fe200078e020e */
[----:B------:R-:W-:Y:S01]  /*0650*/  CS2R R12, SRZ ;  /* 0x00000000000c7805 */ /* 0x000fe2000001ff00 */
[----:B------:R-:W-:Y:S01]  /*0660*/  IMAD.HI R4, R5, -0x6e5d4c3b, R4 ;  /* 0x91a2b3c505047827 */ /* 0x000fe200078e0204 */
[----:B------:R-:W-:-:S03]  /*0670*/  CS2R R14, SRZ ;  /* 0x00000000000e7805 */ /* 0x000fc6000001ff00 */
[----:B------:R-:W-:Y:S01]  /*0680*/  IMAD.HI R8, R6, 0x2aaaaaab, RZ ;  /* 0x2aaaaaab06087827 */ /* 0x000fe200078e02ff */
[----:B------:R-:W-:-:S04]  /*0690*/  SHF.R.U32.HI R9, RZ, 0x1f, R4 ;  /* 0x0000001fff097819 */ /* 0x000fc80000011604 */
[----:B------:R-:W-:Y:S02]  /*06a0*/  SHF.R.U32.HI R11, RZ, 0x1f, R8 ;  /* 0x0000001fff0b7819 */ /* 0x000fe40000011608 */
[----:B------:R-:W-:Y:S02]  /*06b0*/  LEA.HI.SX32 R9, R4, R9, 0x15 ;  /* 0x0000000904097211 */ /* 0x000fe400078faaff */
[----:B------:R-:W-:Y:S02]  /*06c0*/  LEA.HI R11, R8, R11, RZ, 0x17 ;  /* 0x0000000b080b7211 */ /* 0x000fe400078fb8ff */
[----:B------:R-:W-:Y:S01]  /*06d0*/  LOP3.LUT R4, R0, 0x10, R91, 0x48, !PT ;  /* 0x0000001000047812 */ /* 0x000fe200078e485b */
[----:B------:R-:W-:Y:S01]  /*06e0*/  IMAD R9, R9, -0xe10, R5 ;  /* 0xfffff1f009097824 */ /* 0x000fe200078e0205 */
[----:B------:R-:W-:Y:S01]  /*06f0*/  SHF.R.U32.HI R5, RZ, 0x3, R88 ;  /* 0x00000003ff057819 */ /* 0x000fe20000011658 */
[----:B------:R-:W-:Y:S02]  /*0700*/  IMAD R11, R11, -0xc00, R6 ;  /* 0xfffff4000b0b7824 */ /* 0x000fe400078e0206 */
[--C-:B------:R-:W-:Y:S01]  /*0710*/  IMAD R9, R9, 0xc00, R10.reuse ;  /* 0x00000c0009097824 */ /* 0x100fe200078e020a */
[----:B------:R-:W-:Y:S01]  /*0720*/  LOP3.LUT R7, R7, R5, RZ, 0xfc, !PT ;  /* 0x0000000507077212 */ /* 0x000fe200078efcff */
[----:B------:R-:W-:Y:S01]  /*0730*/  IMAD R11, R11, 0xc00, R10 ;  /* 0x00000c000b0b7824 */ /* 0x000fe200078e020a */
[----:B------:R-:W-:-:S02]  /*0740*/  LOP3.LUT R5, R5, 0xf, R0, 0xf8, !PT ;  /* 0x0000000f05057812 */ /* 0x000fc400078ef800 */
[----:B------:R-:W-:Y:S01]  /*0750*/  IADD3 R86, P0, R9, c[0x0][0x160], RZ ;  /* 0x0000580009567a10 */ /* 0x000fe20007f1e0ff */
[--C-:B------:R-:W-:Y:S01]  /*0760*/  IMAD R98, R7, 0x20, R4.reuse ;  /* 0x0000002007627824 */ /* 0x100fe200078e0204 */
[----:B------:R-:W-:Y:S01]  /*0770*/  IADD3 R84, P1, R11, c[0x0][0x168], RZ ;  /* 0x00005a000b547a10 */ /* 0x000fe20007f3e0ff */
[----:B------:R-:W-:Y:S01]  /*0780*/  IMAD R92, R5, 0x20, R4 ;  /* 0x00000020055c7824 */ /* 0x000fe200078e0204 */
[----:B------:R-:W-:Y:S01]  /*0790*/  LEA.HI.X.SX32 R87, R9, c[0x0][0x164], 0x1, P0 ;  /* 0x0000590009577a11 */ /* 0x000fe200000f0eff */
[----:B------:R-:W-:Y:S01]  /*07a0*/  CS2R R4, SRZ ;  /* 0x0000000000047805 */ /* 0x000fe2000001ff00 */
[----:B------:R-:W-:Y:S01]  /*07b0*/  LEA.HI.X.SX32 R85, R11, c[0x0][0x16c], 0x1, P1 ;  /* 0x00005b000b557a11 */ /* 0x000fe200008f0eff */
[----:B------:R-:W-:Y:S01]  /*07c0*/  CS2R R8, SRZ ;  /* 0x0000000000087805 */ /* 0x000fe2000001ff00 */
[----:B------:R-:W-:Y:S01]  /*07d0*/  CS2R R10, SRZ ;  /* 0x00000000000a7805 */ /* 0x000fe2000001ff00 */
[----:B------:R1:W-:Y:S01]  /*07e0*/  LDGSTS.E.BYPASS.128 [R89], [R86.64] ;  /* 0x0000000056597fae */ /* 0x0003e2000b901c44 */
[----:B------:R-:W-:-:S03]  /*07f0*/  CS2R R6, SRZ ;  /* 0x0000000000067805 */ /* 0x000fc6000001ff00 */
[----:B------:R-:W0:Y:S04]  /*0800*/  LDGDEPBAR ;  /* 0x00000000000079af */ /* 0x000e280000000000 */
[----:B------:R1:W-:Y:S04]  /*0810*/  LDGSTS.E.BYPASS.128 [R89+0x1000], [R84.64] ;  /* 0x0100000054597fae */ /* 0x0003e8000b901c44 */
[----:B------:R-:W0:Y:S02]  /*0820*/  LDGDEPBAR ;  /* 0x00000000000079af */ /* 0x000e240000000000 */
.L_x_0:
[----:B------:R-:W-:-:S04]  /*0830*/  DEPBAR.LE SB0, 0x0 ;  /* 0x000080000000791a */ /* 0x000fc80000000000 */
[----:B------:R-:W-:Y:S01]  /*0840*/  BAR.SYNC.DEFER_BLOCKING 0x0 ;  /* 0x0000000000007b1d */ /* 0x000fe20000010000 */
[C---:B------:R-:W-:Y:S02]  /*0850*/  ISETP.GT.U32.AND P0, PT, R101.reuse, 0x7ffffffe, PT ;  /* 0x7ffffffe6500780c */ /* 0x040fe40003f04070 */
[----:B------:R-:W-:-:S04]  /*0860*/  IADD3 R101, R101, 0x1, RZ ;  /* 0x0000000165657810 */ /* 0x000fc80007ffe0ff */
[----:B------:R-:W-:Y:S02]  /*0870*/  SEL R101, R101, RZ, P0 ;  /* 0x000000ff65657207 */ /* 0x000fe40000000000 */
[----:B------:R-:W-:-:S03]  /*0880*/  ISETP.NE.U32.AND P0, PT, R107, 0xc00, PT ;  /* 0x00000c006b00780c */ /* 0x000fc60003f05070 */
[----:B------:R-:W-:Y:S01]  /*0890*/  IMAD R68, R101, 0x1000, R92 ;  /* 0x0000100065447824 */ /* 0x000fe200078e025c */
[----:B------:R-:W-:Y:S01]  /*08a0*/  ISETP.NE.AND.EX P0, PT, R109, RZ, PT, P0 ;  /* 0x000000ff6d00720c */ /* 0x000fe20003f05300 */
[C---:B------:R-:W-:Y:S02]  /*08b0*/  IMAD R100, R101.reuse, 0x1000, R99 ;  /* 0x0000100065647824 */ /* 0x040fe400078e0263 */
[----:B------:R-:W-:-:S03]  /*08c0*/  IMAD R106, R101, 0x1000, R98 ;  /* 0x00001000656a7824 */ /* 0x000fc600078e0262 */
[----:B------:R-:W-:Y:S04]  /*08d0*/  LDSM.16.M88.2 R94, [R100+0x1000] ;  /* 0x00100000645e783b */ /* 0x000fe80000000100 */
[----:B------:R-:W2:Y:S04]  /*08e0*/  LDSM.16.M88.4 R68, [R68] ;  /* 0x000000004444783b */ /* 0x000ea80000000200 */
[----:B------:R-:W3:Y:S04]  /*08f0*/  LDSM.16.M88.2 R102, [R100+0x1400] ;  /* 0x001400006466783b */ /* 0x000ee80000000100 */
[----:B------:R-:W4:Y:S04]  /*0900*/  LDSM.16.M88.2 R104, [R100+0x1800] ;  /* 0x001800006468783b */ /* 0x000f280000000100 */
[----:B------:R-:W1:Y:S04]  /*0910*/  LDSM.16.M88.2 R96, [R100+0x1c00] ;  /* 0x001c00006460783b */ /* 0x000e680000000100 */
[----:B------:R-:W1:Y:S04]  /*0920*/  LDSM.16.M88.4 R72, [R106+0x400] ;  /* 0x000400006a48783b */ /* 0x000e680000000200 */
[----:B------:R-:W1:Y:S04]  /*0930*/  LDSM.16.M88.4 R76, [R106+0x800] ;  /* 0x000800006a4c783b */ /* 0x000e680000000200 */
[----:B------:R-:W1:Y:S01]  /*0940*/  LDSM.16.M88.4 R80, [R106+0xc00] ;  /* 0x000c00006a50783b */ /* 0x000e620000000200 */
[C---:B--2---:R-:W-:Y:S08]  /*0950*/  IMMA.16832.S8.S8.SAT R52, R68.reuse.ROW, R94.COL, R52 ;  /* 0x0000005e44347237 */ /* 0x044ff00000445c34 */
[C---:B---3--:R-:W-:Y:S08]  /*0960*/  IMMA.16832.S8.S8.SAT R56, R68.reuse.ROW, R102.COL, R56 ;  /* 0x0000006644387237 */ /* 0x048ff00000445c38 */
[C---:B----4-:R-:W-:Y:S08]  /*0970*/  IMMA.16832.S8.S8.SAT R60, R68.reuse.ROW, R104.COL, R60 ;  /* 0x00000068443c7237 */ /* 0x050ff00000445c3c */
[----:B-1----:R-:W-:Y:S07]  /*0980*/  IMMA.16832.S8.S8.SAT R64, R68.ROW, R96.COL, R64 ;  /* 0x0000006044407237 */ /* 0x002fee0000445c40 */
[C---:B------:R-:W-:Y:S01]  /*0990*/  IADD3 R68, P1, R107.reuse, R86, RZ ;  /* 0x000000566b447210 */ /* 0x040fe20007f3e0ff */
[----:B------:R-:W-:Y:S01]  /*09a0*/  IMMA.16832.S8.S8.SAT R36, R72.ROW, R94.COL, R36 ;  /* 0x0000005e48247237 */ /* 0x000fe20000445c24 */
[----:B------:R-:W-:-:S03]  /*09b0*/  IADD3 R70, P2, R107, R84, RZ ;  /* 0x000000546b467210 */ /* 0x000fc60007f5e0ff */
[C---:B------:R-:W-:Y:S01]  /*09c0*/  IMAD.X R69, R109.reuse, 0x1, R87, P1 ;  /* 0x000000016d457824 */ /* 0x040fe200008e0657 */
[----:B------:R-:W-:Y:S01]  /*09d0*/  BAR.SYNC.DEFER_BLOCKING 0x0 ;  /* 0x0000000000007b1d */ /* 0x000fe20000010000 */
[----:B------:R-:W-:Y:S02]  /*09e0*/  IMAD.X R71, R109, 0x1, R85, P2 ;  /* 0x000000016d477824 */ /* 0x000fe400010e0655 */
[C---:B------:R-:W-:Y:S08]  /*09f0*/  IMMA.16832.S8.S8.SAT R40, R72.reuse.ROW, R102.COL, R40 ;  /* 0x0000006648287237 */ /* 0x040ff00000445c28 */
[C---:B------:R-:W-:Y:S08]  /*0a00*/  IMMA.16832.S8.S8.SAT R44, R72.reuse.ROW, R104.COL, R44 ;  /* 0x00000068482c7237 */ /* 0x040ff00000445c2c */
[----:B------:R-:W-:Y:S01]  /*0a10*/  IMMA.16832.S8.S8.SAT R48, R72.ROW, R96.COL, R48 ;  /* 0x0000006048307237 */ /* 0x000fe20000445c30 */
[----:B------:R-:W-:Y:S01]  /*0a20*/  @!PT LDS RZ, [RZ] ;  /* 0x00000000fffff984 */ /* 0x000fe20000000800 */
[----:B------:R-:W-:Y:S01]  /*0a30*/  @!PT LDS RZ, [RZ] ;  /* 0x00000000fffff984 */ /* 0x000fe20000000800 */
[----:B------:R-:W-:Y:S01]  /*0a40*/  @!PT LDS RZ, [RZ] ;  /* 0x00000000fffff984 */ /* 0x000fe20000000800 */
[----:B------:R1:W-:Y:S07]  /*0a50*/  LDGSTS.E.BYPASS.128 [R89], [R68.64], P0 ;  /* 0x0000000044597fae */ /* 0x0003ee0008101c44 */
[----:B------:R-:W-:Y:S01]  /*0a60*/  IMMA.16832.S8.S8.SAT R28, R76.ROW, R94.COL, R28 ;  /* 0x0000005e4c1c7237 */ /* 0x000fe20000445c1c */
[----:B------:R-:W0:Y:S04]  /*0a70*/  LDGDEPBAR ;  /* 0x00000000000079af */ /* 0x000e280000000000 */
[----:B------:R1:W-:Y:S01]  /*0a80*/  LDGSTS.E.BYPASS.128 [R89+0x1000], [R70.64], P0 ;  /* 0x0100000046597fae */ /* 0x0003e20008101c44 */
[----:B------:R-:W-:-:S02]  /*0a90*/  IADD3 R107, P0, R107, 0x20, RZ ;  /* 0x000000206b6b7810 */ /* 0x000fc40007f1e0ff */
[----:B------:R-:W-:Y:S01]  /*0aa0*/  IMMA.16832.S8.S8.SAT R24, R76.ROW, R102.COL, R24 ;  /* 0x000000664c187237 */ /* 0x000fe20000445c18 */
[----:B------:R-:W0:Y:S02]  /*0ab0*/  LDGDEPBAR ;  /* 0x00000000000079af */ /* 0x000e240000000000 */
[----:B------:R-:W-:Y:S01]  /*0ac0*/  IMAD.X R109, RZ, RZ, R109, P0 ;  /* 0x000000ffff6d7224 */ /* 0x000fe200000e066d */
[----:B------:R-:W-:-:S04]  /*0ad0*/  ISETP.NE.U32.AND P0, PT, R107, 0xc20, PT ;  /* 0x00000c206b00780c */ /* 0x000fc80003f05070 */
[----:B------:R-:W-:Y:S01]  /*0ae0*/  ISETP.NE.AND.EX P0, PT, R109, RZ, PT, P0 ;  /* 0x000000ff6d00720c */ /* 0x000fe20003f05300 */
[C---:B------:R-:W-:Y:S08]  /*0af0*/  IMMA.16832.S8.S8.SAT R20, R76.reuse.ROW, R104.COL, R20 ;  /* 0x000000684c147237 */ /* 0x040ff00000445c14 */
[----:B------:R-:W-:Y:S08]  /*0b00*/  IMMA.16832.S8.S8.SAT R16, R76.ROW, R96.COL, R16 ;  /* 0x000000604c107237 */ /* 0x000ff00000445c10 */
[C---:B------:R-:W-:Y:S08]  /*0b10*/  IMMA.16832.S8.S8.SAT R12, R80.reuse.ROW, R94.COL, R12 ;  /* 0x0000005e500c7237 */ /* 0x040ff00000445c0c */
[C---:B------:R-:W-:Y:S08]  /*0b20*/  IMMA.16832.S8.S8.SAT R8, R80.reuse.ROW, R102.COL, R8 ;  /* 0x0000006650087237 */ /* 0x040ff00000445c08 */
[C---:B------:R-:W-:Y:S08]  /*0b30*/  IMMA.16832.S8.S8.SAT R4, R80.reuse.ROW, R104.COL, R4 ;  /* 0x0000006850047237 */ /* 0x040ff00000445c04 */
[----:B------:R-:W-:Y:S01]  /*0b40*/  IMMA.16832.S8.S8.SAT R32, R80.ROW, R96.COL, R32 ;  /* 0x0000006050207237 */ /* 0x000fe20000445c20 */
[----:B-1----:R-:W-:Y:S07]  /*0b50*/  @P0 BRA `(.L_x_0) ;  /* 0xfffffcd000000947 */ /* 0x002fee000383ffff */
[----:B------:R-:W-:Y:S01]  /*0b60*/  IMAD.SHL.U32 R69, R0, 0x20, RZ ;  /* 0x0000002000457824 */ /* 0x000fe200078e00ff */
[----:B------:R-:W-:Y:S01]  /*0b70*/  LOP3.LUT R82, R2, 0x7c, R91, 0xf8, !PT ;  /* 0x0000007c02527812 */ /* 0x000fe200078ef85b */
[----:B------:R-:W-:Y:S01]  /*0b80*/  IMAD.SHL.U32 R68, R0, 0x2, RZ ;  /* 0x0000000200447824 */ /* 0x000fe200078e00ff */
[----:B------:R-:W-:Y:S01]  /*0b90*/  SHF.R.U32.HI R0, RZ, 0x5, R0 ;  /* 0x00000005ff007819 */ /* 0x000fe20000011600 */
[----:B------:R-:W-:-:S04]  /*0ba0*/  DEPBAR.LE SB0, 0x0 ;  /* 0x000080000000791a */ /* 0x000fc80000000000 */
[----:B------:R-:W-:Y:S02]  /*0bb0*/  LOP3.LUT R69, R69, 0x180, RZ, 0xc0, !PT ;  /* 0x0000018045457812 */ /* 0x000fe400078ec0ff */
[----:B------:R-:W-:Y:S02]  /*0bc0*/  SGXT.U32 R0, R0, 0x3 ;  /* 0x000000030000781a */ /* 0x000fe40000000000 */
[----:B------:R-:W-:Y:S02]  /*0bd0*/  LOP3.LUT R69, R69, 0x6, R68, 0xf8, !PT ;  /* 0x0000000645457812 */ /* 0x000fe400078ef844 */
[----:B------:R-:W-:Y:S02]  /*0be0*/  SHF.R.U32.HI R2, RZ, 0x3, R91 ;  /* 0x00000003ff027819 */ /* 0x000fe4000001165b */
[----:B------:R-:W-:Y:S01]  /*0bf0*/  LOP3.LUT R91, R91, 0x3fc, RZ, 0xc0, !PT ;  /* 0x000003fc5b5b7812 */ /* 0x000fe200078ec0ff */
[----:B------:R-:W-:Y:S01]  /*0c00*/  IMAD R90, R90, 0x20, R69 ;  /* 0x000000205a5a7824 */ /* 0x000fe200078e0245 */
[----:B------:R-:W-:-:S02]  /*0c10*/  LOP3.LUT R3, R0, R3, RZ, 0xfc, !PT ;  /* 0x0000000300037212 */ /* 0x000fc400078efcff */
[----:B------:R-:W-:Y:S01]  /*0c20*/  LOP3.LUT R0, R91, 0x400, RZ, 0xfc, !PT ;  /* 0x000004005b007812 */ /* 0x000fe200078efcff */
[----:B------:R-:W-:Y:S01]  /*0c30*/  IMAD.IADD R93, R93, 0x1, R90 ;  /* 0x000000015d5d7824 */ /* 0x000fe200078e025a */
[C---:B------:R-:W-:Y:S02]  /*0c40*/  LOP3.LUT R68, R91.reuse, 0x800, RZ, 0xfc, !PT ;  /* 0x000008005b447812 */ /* 0x040fe400078efcff */
[C---:B------:R-:W-:Y:S01]  /*0c50*/  LOP3.LUT R69, R91.reuse, 0xc00, RZ, 0xfc, !PT ;  /* 0x00000c005b457812 */ /* 0x040fe200078efcff */
[----:B------:R-:W-:Y:S01]  /*0c60*/  IMAD R93, R88, 0x10, R93 ;  /* 0x00000010585d7824 */ /* 0x000fe200078e025d */
[----:B------:R-:W-:Y:S02]  /*0c70*/  LOP3.LUT R2, R2, 0x70, RZ, 0xc0, !PT ;  /* 0x0000007002027812 */ /* 0x000fe400078ec0ff */
[----:B------:R-:W-:Y:S02]  /*0c80*/  SHF.R.U32.HI R0, RZ, 0x3, R0 ;  /* 0x00000003ff007819 */ /* 0x000fe40000011600 */
[----:B------:R-:W-:Y:S01]  /*0c90*/  SHF.R.U32.HI R68, RZ, 0x3, R68 ;  /* 0x00000003ff447819 */ /* 0x000fe20000011644 */
[----:B------:R-:W-:Y:S01]  /*0ca0*/  IMAD R81, R91, 0x4, R2 ;  /* 0x000000045b517824 */ /* 0x000fe200078e0202 */
[----:B------:R-:W-:-:S02]  /*0cb0*/  SHF.R.U32.HI R69, RZ, 0x3, R69 ;  /* 0x00000003ff457819 */ /* 0x000fc40000011645 */
[----:B------:R-:W-:Y:S02]  /*0cc0*/  LOP3.LUT R0, R0, 0xf0, RZ, 0xc0, !PT ;  /* 0x000000f000007812 */ /* 0x000fe400078ec0ff */
[----:B------:R-:W-:Y:S02]  /*0cd0*/  LOP3.LUT R2, R68, 0x170, RZ, 0xc0, !PT ;  /* 0x0000017044027812 */ /* 0x000fe400078ec0ff */
[----:B------:R-:W-:Y:S01]  /*0ce0*/  LOP3.LUT R68, R69, 0x1f0, RZ, 0xc0, !PT ;  /* 0x000001f045447812 */ /* 0x000fe200078ec0ff */
[C---:B------:R-:W-:Y:S01]  /*0cf0*/  IMAD R80, R91.reuse, 0x4, R0 ;  /* 0x000000045b507824 */ /* 0x040fe200078e0200 */
[----:B------:R-:W-:Y:S01]  /*0d00*/  BAR.SYNC.DEFER_BLOCKING 0x0 ;  /* 0x0000000000007b1d */ /* 0x000fe20000010000 */
[----:B------:R-:W-:Y:S01]  /*0d10*/  ISETP.GE.AND P0, PT, R82, 0xc00, PT ;  /* 0x00000c005200780c */ /* 0x000fe20003f06270 */
[----:B------:R-:W-:Y:S01]  /*0d20*/  IMAD R2, R91, 0x4, R2 ;  /* 0x000000045b027824 */ /* 0x000fe200078e0202 */
[----:B------:R-:W-:Y:S01]  /*0d30*/  LOP3.LUT R69, R3, 0x10, RZ, 0xfc, !PT ;  /* 0x0000001003457812 */ /* 0x000fe200078efcff */
[----:B------:R-:W-:Y:S01]  /*0d40*/  IMAD R0, R91, 0x4, R68 ;  /* 0x000000045b007824 */ /* 0x000fe200078e0244 */
[C---:B------:R-:W-:Y:S01]  /*0d50*/  LOP3.LUT R70, R3.reuse, 0x8, RZ, 0xfc, !PT ;  /* 0x0000000803467812 */ /* 0x040fe200078efcff */
[C---:B------:R-:W-:Y:S01]  /*0d60*/  IMAD R82, R3.reuse, 0xc00, R82 ;  /* 0x00000c0003527824 */ /* 0x040fe200078e0252 */
[----:B------:R-:W-:-:S02]  /*0d70*/  LOP3.LUT R68, R3, 0x18, RZ, 0xfc, !PT ;  /* 0x0000001803447812 */ /* 0x000fc400078efcff */
[----:B------:R-:W-:Y:S02]  /*0d80*/  ISETP.LT.AND P1, PT, R69, 0xe10, !P0 ;  /* 0x00000e104500780c */ /* 0x000fe40004721270 */
[----:B------:R-:W-:Y:S02]  /*0d90*/  IADD3 R69, R93, 0x400, RZ ;  /* 0x000004005d457810 */ /* 0x000fe40007ffe0ff */
[----:B------:R-:W-:Y:S02]  /*0da0*/  ISETP.LT.AND P2, PT, R70, 0xe10, !P0 ;  /* 0x00000e104600780c */ /* 0x000fe40004741270 */
[----:B------:R-:W-:Y:S02]  /*0db0*/  ISETP.LT.AND P6, PT, R68, 0xe10, !P0 ;  /* 0x00000e104400780c */ /* 0x000fe400047c1270 */
[----:B------:R-:W-:Y:S02]  /*0dc0*/  LOP3.LUT R70, R3, 0x20, RZ, 0xfc, !PT ;  /* 0x0000002003467812 */ /* 0x000fe400078efcff */
[----:B------:R-:W-:-:S02]  /*0dd0*/  SHF.R.U32.HI R68, RZ, 0x3, R93 ;  /* 0x00000003ff447819 */ /* 0x000fc4000001165d */
[----:B------:R-:W-:Y:S02]  /*0de0*/  SHF.R.U32.HI R69, RZ, 0x3, R69 ;  /* 0x00000003ff457819 */ /* 0x000fe40000011645 */
[----:B------:R-:W-:Y:S02]  /*0df0*/  ISETP.LT.AND P5, PT, R70, 0xe10, !P0 ;  /* 0x00000e104600780c */ /* 0x000fe400047a1270 */
[----:B------:R-:W-:Y:S02]  /*0e00*/  LOP3.LUT R68, R68, 0x1fc, RZ, 0xc0, !PT ;  /* 0x000001fc44447812 */ /* 0x000fe400078ec0ff */
[C---:B------:R-:W-:Y:S02]  /*0e10*/  LOP3.LUT R70, R69.reuse, 0x1ffffffc, RZ, 0xc0, !PT ;  /* 0x1ffffffc45467812 */ /* 0x040fe400078ec0ff */
[----:B------:R-:W-:Y:S01]  /*0e20*/  LOP3.LUT R84, R69, 0x1ffffff0, RZ, 0xc0, !PT ;  /* 0x1ffffff045547812 */ /* 0x000fe200078ec0ff */
[----:B------:R-:W-:Y:S01]  /*0e30*/  IMAD R83, R93, 0x4, R68 ;  /* 0x000000045d537824 */ /* 0x000fe200078e0244 */
[----:B------:R-:W-:Y:S01]  /*0e40*/  LOP3.LUT R71, R3, 0x28, RZ, 0xfc, !PT ;  /* 0x0000002803477812 */ /* 0x000fe200078efcff */
[----:B------:R-:W-:Y:S01]  /*0e50*/  IMAD R85, R93, 0x4, R70 ;  /* 0x000000045d557824 */ /* 0x000fe200078e0246 */
[----:B------:R-:W-:Y:S01]  /*0e60*/  ISETP.LT.AND P3, PT, R3, 0xe10, !P0 ;  /* 0x00000e100300780c */ /* 0x000fe20004761270 */
[----:B------:R-:W-:Y:S01]  /*0e70*/  IMAD R84, R93, 0x4, R84 ;  /* 0x000000045d547824 */ /* 0x000fe200078e0254 */
[----:B------:R-:W-:Y:S01]  /*0e80*/  STS.64 [R83], R52 ;  /* 0x0000003453007388 */ /* 0x000fe20000000a00 */
[----:B------:R-:W-:-:S03]  /*0e90*/  ISETP.LT.AND P4, PT, R71, 0xe10, !P0 ;  /* 0x00000e104700780c */ /* 0x000fc60004781270 */
[----:B------:R-:W-:Y:S04]  /*0ea0*/  STS.64 [R85+0x1000], R54 ;  /* 0x0010003655007388 */ /* 0x000fe80000000a00 */
[----:B------:R-:W-:Y:S04]  /*0eb0*/  STS.64 [R83+0x80], R56 ;  /* 0x0000803853007388 */ /* 0x000fe80000000a00 */
[----:B------:R-:W-:Y:S04]  /*0ec0*/  STS.64 [R84+0x1080], R58 ;  /* 0x0010803a54007388 */ /* 0x000fe80000000a00 */
[----:B------:R-:W-:Y:S04]  /*0ed0*/  STS.64 [R83+0x100], R60 ;  /* 0x0001003c53007388 */ /* 0x000fe80000000a00 */
[----:B------:R-:W-:Y:S04]  /*0ee0*/  STS.64 [R84+0x1100], R62 ;  /* 0x0011003e54007388 */ /* 0x000fe80000000a00 */
[----:B------:R-:W-:Y:S04]  /*0ef0*/  STS.64 [R83+0x180], R64 ;  /* 0x0001804053007388 */ /* 0x000fe80000000a00 */
[----:B------:R-:W-:Y:S04]  /*0f00*/  STS.64 [R84+0x1180], R66 ;  /* 0x0011804254007388 */ /* 0x000fe80000000a00 */
[----:B------:R-:W-:Y:S06]  /*0f10*/  BAR.SYNC.DEFER_BLOCKING 0x0 ;  /* 0x0000000000007b1d */ /* 0x000fec0000010000 */
[----:B------:R-:W1:Y:S04]  /*0f20*/  LDS.128 R68, [R81] ;  /* 0x0000000051447984 */ /* 0x000e680000000c00 */
[----:B------:R-:W2:Y:S04]  /*0f30*/  LDS.128 R72, [R80+0x1000] ;  /* 0x0010000050487984 */ /* 0x000ea80000000c00 */
[----:B------:R-:W3:Y:S04]  /*0f40*/  LDS.128 R76, [R2+0x2000] ;  /* 0x00200000024c7984 */ /* 0x000ee80000000c00 */
[----:B------:R-:W4:Y:S04]  /*0f50*/  LDS.128 R52, [R0+0x3000] ;  /* 0x0030000000347984 */ /* 0x000f280000000c00 */
[----:B------:R-:W-:Y:S06]  /*0f60*/  BAR.SYNC.DEFER_BLOCKING 0x0 ;  /* 0x0000000000007b1d */ /* 0x000fec0000010000 */
[----:B------:R-:W-:Y:S04]  /*0f70*/  STS.64 [R83], R36 ;  /* 0x0000002453007388 */ /* 0x000fe80000000a00 */
        /* <DEDUP_REMOVED lines=9> */
[----:B------:R-:W1:Y:S04]  /*1010*/  LDS.128 R56, [R80+0x1000] ;  /* 0x0010000050387984 */ /* 0x000e680000000c00 */
[----:B------:R-:W1:Y:S04]  /*1020*/  LDS.128 R60, [R2+0x2000] ;  /* 0x00200000023c7984 */ /* 0x000e680000000c00 */
[----:B------:R-:W1:Y:S04]  /*1030*/  LDS.128 R36, [R0+0x3000] ;  /* 0x0030000000247984 */ /* 0x000e680000000c00 */
[----:B------:R-:W-:Y:S06]  /*1040*/  BAR.SYNC.DEFER_BLOCKING 0x0 ;  /* 0x0000000000007b1d */ /* 0x000fec0000010000 */
[----:B------:R-:W-:Y:S04]  /*1050*/  STS.64 [R83], R28 ;  /* 0x0000001c53007388 */ /* 0x000fe80000000a00 */
[----:B------:R-:W-:Y:S04]  /*1060*/  STS.64 [R85+0x1000], R30 ;  /* 0x0010001e55007388 */ /* 0x000fe80000000a00 */
[----:B------:R1:W-:Y:S04]  /*1070*/  STS.64 [R83+0x80], R24 ;  /* 0x0000801853007388 */ /* 0x0003e80000000a00 */
[----:B------:R2:W-:Y:S04]  /*1080*/  STS.64 [R84+0x1080], R26 ;  /* 0x0010801a54007388 */ /* 0x0005e80000000a00 */
[----:B------:R3:W-:Y:S04]  /*1090*/  STS.64 [R83+0x100], R20 ;  /* 0x0001001453007388 */ /* 0x0007e80000000a00 */
[----:B------:R4:W-:Y:S01]  /*10a0*/  STS.64 [R84+0x1100], R22 ;  /* 0x0011001654007388 */ /* 0x0009e20000000a00 */
[----:B-1----:R-:W-:-:S03]  /*10b0*/  IADD3 R24, R82, 0x1e000, RZ ;  /* 0x0001e00052187810 */ /* 0x002fc60007ffe0ff */
[----:B------:R1:W-:Y:S01]  /*10c0*/  STS.64 [R83+0x180], R16 ;  /* 0x0001801053007388 */ /* 0x0003e20000000a00 */
[----:B--2---:R-:W-:-:S03]  /*10d0*/  IADD3 R26, R82, 0x24000, RZ ;  /* 0x00024000521a7810 */ /* 0x004fc60007ffe0ff */
[----:B------:R2:W-:Y:S01]  /*10e0*/  STS.64 [R84+0x1180], R18 ;  /* 0x0011801254007388 */ /* 0x0005e20000000a00 */
[----:B---3--:R-:W-:-:S03]  /*10f0*/  IADD3 R20, R82, 0x12000, RZ ;  /* 0x0001200052147810 */ /* 0x008fc60007ffe0ff */
[----:B------:R-:W-:Y:S01]  /*1100*/  BAR.SYNC.DEFER_BLOCKING 0x0 ;  /* 0x0000000000007b1d */ /* 0x000fe20000010000 */
[C---:B----4-:R-:W-:Y:S01]  /*1110*/  IADD3 R22, R82.reuse, 0x18000, RZ ;  /* 0x0001800052167810 */ /* 0x050fe20007ffe0ff */
[----:B-1----:R-:W-:Y:S01]  /*1120*/  IMAD.MOV.U32 R17, RZ, RZ, 0x4 ;  /* 0x00000004ff117424 */ /* 0x002fe200078e00ff */
[C---:B------:R-:W-:Y:S02]  /*1130*/  IADD3 R16, R82.reuse, 0x6000, RZ ;  /* 0x0000600052107810 */ /* 0x040fe40007ffe0ff */
[----:B--2---:R-:W-:Y:S01]  /*1140*/  IADD3 R18, R82, 0xc000, RZ ;  /* 0x0000c00052127810 */ /* 0x004fe20007ffe0ff */
[----:B------:R-:W-:-:S04]  /*1150*/  IMAD.WIDE R20, R20, R17, c[0x0][0x170] ;  /* 0x00005c0014147625 */ /* 0x000fc800078e0211 */
[----:B------:R-:W-:-:S04]  /*1160*/  IMAD.WIDE R18, R18, R17, c[0x0][0x170] ;  /* 0x00005c0012127625 */ /* 0x000fc800078e0211 */
[-C--:B------:R-:W-:Y:S01]  /*1170*/  IMAD.WIDE R22, R22, R17.reuse, c[0x0][0x170] ;  /* 0x00005c0016167625 */ /* 0x080fe200078e0211 */
[----:B------:R-:W1:Y:S04]  /*1180*/  LDS.128 R48, [R81] ;  /* 0x0000000051307984 */ /* 0x000e680000000c00 */
[----:B------:R-:W2:Y:S04]  /*1190*/  LDS.128 R44, [R80+0x1000] ;  /* 0x00100000502c7984 */ /* 0x000ea80000000c00 */
[----:B------:R-:W3:Y:S04]  /*11a0*/  LDS.128 R40, [R2+0x2000] ;  /* 0x0020000002287984 */ /* 0x000ee80000000c00 */
[----:B------:R-:W4:Y:S04]  /*11b0*/  LDS.128 R28, [R0+0x3000] ;  /* 0x00300000001c7984 */ /* 0x000f280000000c00 */
[----:B------:R-:W-:Y:S06]  /*11c0*/  BAR.SYNC.DEFER_BLOCKING 0x0 ;  /* 0x0000000000007b1d */ /* 0x000fec0000010000 */
[----:B------:R1:W-:Y:S04]  /*11d0*/  STS.64 [R83], R12 ;  /* 0x0000000c53007388 */ /* 0x0003e80000000a00 */
[----:B------:R2:W-:Y:S04]  /*11e0*/  STS.64 [R85+0x1000], R14 ;  /* 0x0010000e55007388 */ /* 0x0005e80000000a00 */
[----:B------:R3:W-:Y:S04]  /*11f0*/  STS.64 [R83+0x80], R8 ;  /* 0x0000800853007388 */ /* 0x0007e80000000a00 */
[----:B------:R-:W-:Y:S01]  /*1200*/  STS.64 [R84+0x1080], R10 ;  /* 0x0010800a54007388 */ /* 0x000fe20000000a00 */
[----:B-1----:R-:W-:-:S03]  /*1210*/  IMAD.WIDE R12, R82, R17, c[0x0][0x170] ;  /* 0x00005c00520c7625 */ /* 0x002fc600078e0211 */
[----:B------:R1:W-:Y:S01]  /*1220*/  STS.64 [R83+0x100], R4 ;  /* 0x0001000453007388 */ /* 0x0003e20000000a00 */
[----:B--2---:R-:W-:-:S03]  /*1230*/  LOP3.LUT R14, R3, 0x30, RZ, 0xfc, !PT ;  /* 0x00000030030e7812 */ /* 0x004fc600078efcff */
[----:B------:R-:W-:Y:S01]  /*1240*/  STS.64 [R84+0x1100], R6 ;  /* 0x0011000654007388 */ /* 0x000fe20000000a00 */
[----:B---3--:R-:W-:Y:S01]  /*1250*/  IMAD.WIDE R8, R16, R17, c[0x0][0x170] ;  /* 0x00005c0010087625 */ /* 0x008fe200078e0211 */
[C---:B------:R-:W-:Y:S02]  /*1260*/  LOP3.LUT R16, R3.reuse, 0x50, RZ, 0xfc, !PT ;  /* 0x0000005003107812 */ /* 0x040fe400078efcff */
[----:B------:R2:W-:Y:S04]  /*1270*/  STS.64 [R83+0x180], R32 ;  /* 0x0001802053007388 */ /* 0x0005e80000000a00 */
[----:B------:R-:W-:Y:S01]  /*1280*/  STS.64 [R84+0x1180], R34 ;  /* 0x0011802254007388 */ /* 0x000fe20000000a00 */
[C---:B-1----:R-:W-:Y:S02]  /*1290*/  LOP3.LUT R4, R3.reuse, 0x38, RZ, 0xfc, !PT ;  /* 0x0000003803047812 */ /* 0x042fe400078efcff */
[----:B------:R-:W-:Y:S01]  /*12a0*/  LOP3.LUT R5, R3, 0x40, RZ, 0xfc, !PT ;  /* 0x0000004003057812 */ /* 0x000fe200078efcff */
[----:B------:R-:W-:Y:S01]  /*12b0*/  BAR.SYNC.DEFER_BLOCKING 0x0 ;  /* 0x0000000000007b1d */ /* 0x000fe20000010000 */
[----:B--2---:R-:W-:-:S05]  /*12c0*/  IADD3 R32, R82, 0x2a000, RZ ;  /* 0x0002a00052207810 */ /* 0x004fca0007ffe0ff */
[----:B------:R-:W-:Y:S01]  /*12d0*/  @P3 STG.E.128 [R12.64], R68 ;  /* 0x000000440c003986 */ /* 0x000fe2000c101d04 */
[----:B------:R-:W-:-:S03]  /*12e0*/  ISETP.LT.AND P3, PT, R14, 0xe10, !P0 ;  /* 0x00000e100e00780c */ /* 0x000fc60004761270 */
[----:B------:R-:W-:Y:S01]  /*12f0*/  @P2 STG.E.128 [R8.64], R72 ;  /* 0x0000004808002986 */ /* 0x000fe2000c101d04 */
[----:B------:R-:W-:Y:S02]  /*1300*/  ISETP.LT.AND P2, PT, R4, 0xe10, !P0 ;  /* 0x00000e100400780c */ /* 0x000fe40004741270 */
[----:B------:R-:W-:Y:S01]  /*1310*/  LOP3.LUT R4, R3, 0x48, RZ, 0xfc, !PT ;  /* 0x0000004803047812 */ /* 0x000fe200078efcff */
[----:B------:R1:W-:Y:S01]  /*1320*/  @P1 STG.E.128 [R18.64], R76 ;  /* 0x0000004c12001986 */ /* 0x0003e2000c101d04 */
[----:B------:R-:W-:-:S03]  /*1330*/  ISETP.LT.AND P1, PT, R5, 0xe10, !P0 ;  /* 0x00000e100500780c */ /* 0x000fc60004721270 */
[----:B------:R2:W-:Y:S01]  /*1340*/  @P6 STG.E.128 [R20.64], R52 ;  /* 0x0000003414006986 */ /* 0x0005e2000c101d04 */
[----:B------:R-:W-:-:S03]  /*1350*/  ISETP.LT.AND P6, PT, R4, 0xe10, !P0 ;  /* 0x00000e100400780c */ /* 0x000fc600047c1270 */
[----:B------:R-:W3:Y:S04]  /*1360*/  LDS.128 R4, [R81] ;  /* 0x0000000051047984 */ /* 0x000ee80000000c00 */
[----:B------:R-:W3:Y:S04]  /*1370*/  LDS.128 R8, [R80+0x1000] ;  /* 0x0010000050087984 */ /* 0x000ee80000000c00 */
[----:B------:R4:W3:Y:S01]  /*1380*/  LDS.128 R12, [R2+0x2000] ;  /* 0x00200000020c7984 */ /* 0x0008e20000000c00 */
[----:B-1----:R-:W-:Y:S01]  /*1390*/  IMAD.WIDE R18, R24, R17, c[0x0][0x170] ;  /* 0x00005c0018127625 */ /* 0x002fe200078e0211 */
[----:B------:R-:W-:-:S02]  /*13a0*/  LOP3.LUT R24, R3, 0x58, RZ, 0xfc, !PT ;  /* 0x0000005803187812 */ /* 0x000fc400078efcff */
[----:B------:R1:W-:Y:S01]  /*13b0*/  @P5 STG.E.128 [R22.64], R64 ;  /* 0x0000004016005986 */ /* 0x0003e2000c101d04 */
[----:B------:R-:W-:Y:S01]  /*13c0*/  ISETP.LT.AND P5, PT, R16, 0xe10, !P0 ;  /* 0x00000e101000780c */ /* 0x000fe200047a1270 */
[-C--:B--2---:R-:W-:Y:S01]  /*13d0*/  IMAD.WIDE R20, R26, R17.reuse, c[0x0][0x170] ;  /* 0x00005c001a147625 */ /* 0x084fe200078e0211 */
[C---:B------:R-:W-:Y:S01]  /*13e0*/  LOP3.LUT R16, R3.reuse, 0x60, RZ, 0xfc, !PT ;  /* 0x0000006003107812 */ /* 0x040fe200078efcff */
[----:B------:R2:W-:Y:S01]  /*13f0*/  @P4 STG.E.128 [R18.64], R56 ;  /* 0x0000003812004986 */ /* 0x0005e2000c101d04 */
[----:B------:R-:W-:Y:S02]  /*1400*/  ISETP.LT.AND P4, PT, R24, 0xe10, !P0 ;  /* 0x00000e101800780c */ /* 0x000fe40004781270 */
[----:B------:R-:W-:Y:S01]  /*1410*/  IADD3 R24, R82, 0x30000, RZ ;  /* 0x0003000052187810 */ /* 0x000fe20007ffe0ff */
[----:B------:R2:W-:Y:S01]  /*1420*/  @P3 STG.E.128 [R20.64], R60 ;  /* 0x0000003c14003986 */ /* 0x0005e2000c101d04 */
[C---:B------:R-:W-:Y:S02]  /*1430*/  LOP3.LUT R26, R3.reuse, 0x68, RZ, 0xfc, !PT ;  /* 0x00000068031a7812 */ /* 0x040fe400078efcff */
[----:B------:R-:W-:Y:S01]  /*1440*/  ISETP.LT.AND P3, PT, R16, 0xe10, !P0 ;  /* 0x00000e101000780c */ /* 0x000fe20004761270 */
[----:B------:R-:W-:Y:S01]  /*1450*/  IMAD.WIDE R24, R24, R17, c[0x0][0x170] ;  /* 0x00005c0018187625 */ /* 0x000fe200078e0211 */
[----:B------:R-:W-:-:S02]  /*1460*/  LOP3.LUT R16, R3, 0x78, RZ, 0xfc, !PT ;  /* 0x0000007803107812 */ /* 0x000fc400078efcff */
[----:B----4-:R-:W-:Y:S01]  /*1470*/  IADD3 R2, R82, 0x36000, RZ ;  /* 0x0003600052027810 */ /* 0x010fe20007ffe0ff */
[----:B-1----:R-:W-:Y:S01]  /*1480*/  IMAD.WIDE R22, R32, R17, c[0x0][0x170] ;  /* 0x00005c0020167625 */ /* 0x002fe200078e0211 */
[----:B--2---:R-:W-:-:S04]  /*1490*/  LOP3.LUT R18, R3, 0x70, RZ, 0xfc, !PT ;  /* 0x0000007003127812 */ /* 0x004fc800078efcff */
[----:B------:R1:W-:Y:S01]  /*14a0*/  @P2 STG.E.128 [R22.64], R36 ;  /* 0x0000002416002986 */ /* 0x0003e2000c101d04 */
[----:B------:R-:W-:Y:S01]  /*14b0*/  ISETP.LT.AND P2, PT, R26, 0xe10, !P0 ;  /* 0x00000e101a00780c */ /* 0x000fe20004741270 */
[-C--:B------:R-:W-:Y:S01]  /*14c0*/  IMAD.WIDE R2, R2, R17.reuse, c[0x0][0x170] ;  /* 0x00005c0002027625 */ /* 0x080fe200078e0211 */
[----:B------:R-:W-:Y:S01]  /*14d0*/  IADD3 R20, R82, 0x42000, RZ ;  /* 0x0004200052147810 */ /* 0x000fe20007ffe0ff */
[----:B------:R2:W-:Y:S01]  /*14e0*/  @P1 STG.E.128 [R24.64], R48 ;  /* 0x0000003018001986 */ /* 0x0005e2000c101d04 */
[----:B------:R-:W-:Y:S02]  /*14f0*/  ISETP.LT.AND P1, PT, R18, 0xe10, !P0 ;  /* 0x00000e101200780c */ /* 0x000fe40004721270 */
[----:B------:R-:W-:Y:S01]  /*1500*/  IADD3 R18, R82, 0x3c000, RZ ;  /* 0x0003c00052127810 */ /* 0x000fe20007ffe0ff */
[-C--:B------:R-:W-:Y:S01]  /*1510*/  IMAD.WIDE R20, R20, R17.reuse, c[0x0][0x170] ;  /* 0x00005c0014147625 */ /* 0x080fe200078e0211 */
[----:B------:R-:W-:Y:S01]  /*1520*/  ISETP.LT.AND P0, PT, R16, 0xe10, !P0 ;  /* 0x00000e101000780c */ /* 0x000fe20004701270 */
[----:B------:R4:W-:Y:S01]  /*1530*/  @P6 STG.E.128 [R2.64], R44 ;  /* 0x0000002c02006986 */ /* 0x0009e2000c101d04 */
[----:B------:R-:W-:Y:S01]  /*1540*/  IADD3 R16, R82, 0x4e000, RZ ;  /* 0x0004e00052107810 */ /* 0x000fe20007ffe0ff */
[----:B------:R-:W-:Y:S01]  /*1550*/  IMAD.WIDE R18, R18, R17, c[0x0][0x170] ;  /* 0x00005c0012127625 */ /* 0x000fe200078e0211 */
[----:B------:R-:W-:-:S04]  /*1560*/  IADD3 R26, R82, 0x54000, RZ ;  /* 0x00054000521a7810 */ /* 0x000fc80007ffe0ff */
[----:B------:R4:W-:Y:S01]  /*1570*/  @P5 STG.E.128 [R18.64], R40 ;  /* 0x0000002812005986 */ /* 0x0009e2000c101d04 */
[----:B-1----:R-:W-:Y:S01]  /*1580*/  IADD3 R22, R82, 0x48000, RZ ;  /* 0x0004800052167810 */ /* 0x002fe20007ffe0ff */
[-C--:B------:R-:W-:Y:S02]  /*1590*/  IMAD.WIDE R26, R26, R17.reuse, c[0x0][0x170] ;  /* 0x00005c001a1a7625 */ /* 0x080fe400078e0211 */
[----:B------:R4:W-:Y:S02]  /*15a0*/  @P4 STG.E.128 [R20.64], R28 ;  /* 0x0000001c14004986 */ /* 0x0009e4000c101d04 */
[----:B------:R-:W-:-:S04]  /*15b0*/  IMAD.WIDE R22, R22, R17, c[0x0][0x170] ;  /* 0x00005c0016167625 */ /* 0x000fc800078e0211 */
[----:B--2---:R-:W-:Y:S01]  /*15c0*/  IMAD.WIDE R24, R16, R17, c[0x0][0x170] ;  /* 0x00005c0010187625 */ /* 0x004fe200078e0211 */
[----:B---3--:R4:W-:Y:S04]  /*15d0*/  @P3 STG.E.128 [R22.64], R4 ;  /* 0x0000000416003986 */ /* 0x0089e8000c101d04 */
[----:B------:R4:W-:Y:S04]  /*15e0*/  @P2 STG.E.128 [R24.64], R8 ;  /* 0x0000000818002986 */ /* 0x0009e8000c101d04 */
[----:B------:R4:W-:Y:S01]  /*15f0*/  @P1 STG.E.128 [R26.64], R12 ;  /* 0x0000000c1a001986 */ /* 0x0009e2000c101d04 */
[----:B------:R-:W-:Y:S05]  /*1600*/  @!P0 EXIT ;  /* 0x000000000000894d */ /* 0x000fea0003800000 */
[----:B----4-:R-:W1:Y:S01]  /*1610*/  LDS.128 R4, [R0+0x3000] ;  /* 0x0030000000047984 */ /* 0x010e620000000c00 */
[----:B------:R-:W-:-:S05]  /*1620*/  IADD3 R2, R82, 0x5a000, RZ ;  /* 0x0005a00052027810 */ /* 0x000fca0007ffe0ff */
[----:B------:R-:W-:-:S05]  /*1630*/  IMAD.WIDE R2, R2, R17, c[0x0][0x170] ;  /* 0x00005c0002027625 */ /* 0x000fca00078e0211 */
[----:B-1----:R-:W-:Y:S01]  /*1640*/  STG.E.128 [R2.64], R4 ;  /* 0x0000000402007986 */ /* 0x002fe2000c101d04 */
[----:B------:R-:W-:Y:S05]  /*1650*/  EXIT ;  /* 0x000000000000794d */ /* 0x000fea0003800000 */
.L_x_1:
[----:B------:R-:W-:-:S00]  /*1660*/  BRA `(.L_x_1) ;  /* 0xfffffff000007947 */ /* 0x000fc0000383ffff */
[----:B------:R-:W-:-:S00]  /*1670*/  NOP ;  /* 0x0000000000007918 */ /* 0x000fc00000000000 */
        /* <DEDUP_REMOVED lines=8> */
.L_x_2:


//--------------------- .nv.shared.triton_mm      --------------------------
	.section	.nv.shared.triton_mm,"aw",@nobits
	.sectionflags	@""
	.align	16
